	.headerflags	@"EF_CUDA_TEXMODE_UNIFIED EF_CUDA_64BIT_ADDRESS EF_CUDA_ACCELERATORS EF_CUDA_SM90 EF_CUDA_VIRTUAL_SM(EF_CUDA_SM90)"
	.elftype	@"ET_EXEC"


//--------------------- .nv.info                  --------------------------
	.section	.nv.info,"",@"SHT_CUDA_INFO"
	.align	4


	//----- nvinfo : EIATTR_REGCOUNT
	.align		4
        /*0000*/ 	.byte	0x04, 0x2f
        /*0002*/ 	.short	(.L_3 - .L_2)
	.align		4
.L_2:
        /*0004*/ 	.word	index@(triton_poi_fused__native_batch_norm_legit_no_training_mul_sigmoid_32)
        /*0008*/ 	.word	0x00000019


	//----- nvinfo : EIATTR_MIN_STACK_SIZE
	.align		4
.L_3:
        /*000c*/ 	.byte	0x04, 0x12
        /*000e*/ 	.short	(.L_5 - .L_4)
	.align		4
.L_4:
        /*0010*/ 	.word	index@(triton_poi_fused__native_batch_norm_legit_no_training_mul_sigmoid_32)
        /*0014*/ 	.word	0x00000000


	//----- nvinfo : EIATTR_FRAME_SIZE
	.align		4
.L_5:
        /*0018*/ 	.byte	0x04, 0x11
        /*001a*/ 	.short	(.L_7 - .L_6)
	.align		4
.L_6:
        /*001c*/ 	.word	index@(triton_poi_fused__native_batch_norm_legit_no_training_mul_sigmoid_32)
        /*0020*/ 	.word	0x00000000


	//----- nvinfo : EIATTR_MIN_STACK_SIZE
	.align		4
.L_7:
        /*0024*/ 	.byte	0x04, 0x12
        /*0026*/ 	.short	(.L_9 - .L_8)
	.align		4
.L_8:
        /*0028*/ 	.word	index@(triton_poi_fused__native_batch_norm_legit_no_training_mul_sigmoid_32)
        /*002c*/ 	.word	0x00000000
.L_9:


//--------------------- .nv.info.triton_poi_fused__native_batch_norm_legit_no_training_mul_sigmoid_32 --------------------------
	.section	.nv.info.triton_poi_fused__native_batch_norm_legit_no_training_mul_sigmoid_32,"",@"SHT_CUDA_INFO"
	.sectionflags	@""
	.align	4


	//----- nvinfo : EIATTR_CUDA_API_VERSION
	.align		4
        /*0000*/ 	.byte	0x04, 0x37
        /*0002*/ 	.short	(.L_11 - .L_10)
.L_10:
        /*0004*/ 	.word	0x0000007c


	//----- nvinfo : EIATTR_KPARAM_INFO
	.align		4
.L_11:
        /*0008*/ 	.byte	0x04, 0x17
        /*000a*/ 	.short	(.L_13 - .L_12)
.L_12:
        /*000c*/ 	.word	0x00000000
        /*0010*/ 	.short	0x0007
        /*0012*/ 	.short	0x0034
        /*0014*/ 	.byte	0x00, 0xf0, 0x11, 0x00


	//----- nvinfo : EIATTR_KPARAM_INFO
	.align		4
.L_13:
        /*0018*/ 	.byte	0x04, 0x17
        /*001a*/ 	.short	(.L_15 - .L_14)
.L_14:
        /*001c*/ 	.word	0x00000000
        /*0020*/ 	.short	0x0006
        /*0022*/ 	.short	0x0030
        /*0024*/ 	.byte	0x00, 0xf0, 0x11, 0x00


	//----- nvinfo : EIATTR_KPARAM_INFO
	.align		4
.L_15:
        /*0028*/ 	.byte	0x04, 0x17
        /*002a*/ 	.short	(.L_17 - .L_16)
.L_16:
        /*002c*/ 	.word	0x00000000
        /*0030*/ 	.short	0x0005
        /*0032*/ 	.short	0x0028
        /*0034*/ 	.byte	0x00, 0xf4, 0x21, 0x00


	//----- nvinfo : EIATTR_KPARAM_INFO
	.align		4
.L_17:
        /*0038*/ 	.byte	0x04, 0x17
        /*003a*/ 	.short	(.L_19 - .L_18)
.L_18:
        /*003c*/ 	.word	0x00000000
        /*0040*/ 	.short	0x0004
        /*0042*/ 	.short	0x0020
        /*0044*/ 	.byte	0x00, 0xf4, 0x21, 0x00


	//----- nvinfo : EIATTR_KPARAM_INFO
	.align		4
.L_19:
        /*0048*/ 	.byte	0x04, 0x17
        /*004a*/ 	.short	(.L_21 - .L_20)
.L_20:
        /*004c*/ 	.word	0x00000000
        /*0050*/ 	.short	0x0003
        /*0052*/ 	.short	0x0018
        /*0054*/ 	.byte	0x00, 0xf4, 0x21, 0x00


	//----- nvinfo : EIATTR_KPARAM_INFO
	.align		4
.L_21:
        /*0058*/ 	.byte	0x04, 0x17
        /*005a*/ 	.short	(.L_23 - .L_22)
.L_22:
        /*005c*/ 	.word	0x00000000
        /*0060*/ 	.short	0x0002
        /*0062*/ 	.short	0x0010
        /*0064*/ 	.byte	0x00, 0xf4, 0x21, 0x00


	//----- nvinfo : EIATTR_KPARAM_INFO
	.align		4
.L_23:
        /*0068*/ 	.byte	0x04, 0x17
        /*006a*/ 	.short	(.L_25 - .L_24)
.L_24:
        /*006c*/ 	.word	0x00000000
        /*0070*/ 	.short	0x0001
        /*0072*/ 	.short	0x0008
        /*0074*/ 	.byte	0x00, 0xf4, 0x21, 0x00


	//----- nvinfo : EIATTR_KPARAM_INFO
	.align		4
.L_25:
        /*0078*/ 	.byte	0x04, 0x17
        /*007a*/ 	.short	(.L_27 - .L_26)
.L_26:
        /*007c*/ 	.word	0x00000000
        /*0080*/ 	.short	0x0000
        /*0082*/ 	.short	0x0000
        /*0084*/ 	.byte	0x00, 0xf4, 0x21, 0x00


	//----- nvinfo : EIATTR_SPARSE_MMA_MASK
	.align		4
.L_27:
        /*0088*/ 	.byte	0x03, 0x50
        /*008a*/ 	.short	0x0000


	//----- nvinfo : EIATTR_MAXREG_COUNT
	.align		4
        /*008c*/ 	.byte	0x03, 0x1b
        /*008e*/ 	.short	0x00ff


	//----- nvinfo : EIATTR_EXIT_INSTR_OFFSETS
	.align		4
        /*0090*/ 	.byte	0x04, 0x1c
        /*0092*/ 	.short	(.L_29 - .L_28)


	//   ....[0]....
.L_28:
        /*0094*/ 	.word	0x000006f0


	//   ....[1]....
        /*0098*/ 	.word	0x000007c0


	//----- nvinfo : EIATTR_REQNTID
	.align		4
.L_29:
        /*009c*/ 	.byte	0x04, 0x10
        /*009e*/ 	.short	(.L_31 - .L_30)
.L_30:
        /*00a0*/ 	.word	0x00000080
        /*00a4*/ 	.word	0x00000001
        /*00a8*/ 	.word	0x00000001


	//----- nvinfo : EIATTR_CBANK_PARAM_SIZE
	.align		4
.L_31:
        /*00ac*/ 	.byte	0x03, 0x19
        /*00ae*/ 	.short	0x0038


	//----- nvinfo : EIATTR_PARAM_CBANK
	.align		4
        /*00b0*/ 	.byte	0x04, 0x0a
        /*00b2*/ 	.short	(.L_33 - .L_32)
	.align		4
.L_32:
        /*00b4*/ 	.word	index@(.nv.constant0.triton_poi_fused__native_batch_norm_legit_no_training_mul_sigmoid_32)
        /*00b8*/ 	.short	0x0210
        /*00ba*/ 	.short	0x0038


	//----- nvinfo : EIATTR_SW_WAR
	.align		4
.L_33:
        /*00bc*/ 	.byte	0x04, 0x36
        /*00be*/ 	.short	(.L_35 - .L_34)
.L_34:
        /*00c0*/ 	.word	0x00000008
.L_35:


//--------------------- .nv.callgraph             --------------------------
	.section	.nv.callgraph,"",@"SHT_CUDA_CALLGRAPH"
	.align	4
	.sectionentsize	8
	.align		4
        /*0000*/ 	.word	0x00000000
	.align		4
        /*0004*/ 	.word	0xffffffff
	.align		4
        /*0008*/ 	.word	0x00000000
	.align		4
        /*000c*/ 	.word	0xfffffffe
	.align		4
        /*0010*/ 	.word	0x00000000
	.align		4
        /*0014*/ 	.word	0xfffffffd
	.align		4
        /*0018*/ 	.word	0x00000000
	.align		4
        /*001c*/ 	.word	0xfffffffc


//--------------------- .nv.constant4             --------------------------
	.section	.nv.constant4,"a",@progbits
	.align	8
	.align		8
.nv.constant4:
        /*0000*/ 	.dword	_$_str
	.align		8
        /*0008*/ 	.dword	_$_str_$_2


//--------------------- .text.triton_poi_fused__native_batch_norm_legit_no_training_mul_sigmoid_32 --------------------------
	.section	.text.triton_poi_fused__native_batch_norm_legit_no_training_mul_sigmoid_32,"ax",@progbits
	.sectionflags	@"SHF_BARRIERS=1"
	.align	128
        .global         triton_poi_fused__native_batch_norm_legit_no_training_mul_sigmoid_32
        .type           triton_poi_fused__native_batch_norm_legit_no_training_mul_sigmoid_32,@function
        .size           triton_poi_fused__native_batch_norm_legit_no_training_mul_sigmoid_32,(.L_x_1 - triton_poi_fused__native_batch_norm_legit_no_training_mul_sigmoid_32)
        .other          triton_poi_fused__native_batch_norm_legit_no_training_mul_sigmoid_32,@"STO_CUDA_ENTRY STV_DEFAULT"
triton_poi_fused__native_batch_norm_legit_no_training_mul_sigmoid_32:
.text.triton_poi_fused__native_batch_norm_legit_no_training_mul_sigmoid_32:
[----:B------:R-:W0:Y:S01]  /*0000*/  LDC R1, c[0x0][0x28] ;  /* 0x00000a00ff017b82 */ /* 0x000e220000000800 */
[----:B------:R-:W1:Y:S07]  /*0010*/  S2R R8, SR_TID.X ;  /* 0x0000000000087919 */ /* 0x000e6e0000002100 */
[----:B------:R-:W2:Y:S01]  /*0020*/  S2UR UR5, SR_CTAID.X ;  /* 0x00000000000579c3 */ /* 0x000ea20000002500 */
[----:B------:R-:W-:Y:S01]  /*0030*/  CS2R R6, SRZ ;  /* 0x0000000000067805 */ /* 0x000fe2000001ff00 */
[----:B------:R-:W-:-:S06]  /*0040*/  ULDC.64 UR8, c[0x0][0x208] ;  /* 0x0000820000087ab9 */ /* 0x000fcc0000000a00 */
[----:B------:R-:W3:Y:S08]  /*0050*/  LDC.64 R2, c[0x0][0x220] ;  /* 0x00008800ff027b82 */ /* 0x000ef00000000a00 */
[----:B------:R-:W4:Y:S01]  /*0060*/  S2UR UR4, SR_CTAID.Y ;  /* 0x00000000000479c3 */ /* 0x000f220000002600 */
[----:B--2---:R-:W-:-:S07]  /*0070*/  USHF.L.U32 UR5, UR5, 0x4, URZ ;  /* 0x0000000405057899 */ /* 0x004fce000800063f */
[----:B------:R-:W2:Y:S01]  /*0080*/  LDC.64 R18, c[0x0][0x210] ;  /* 0x00008400ff127b82 */ /* 0x000ea20000000a00 */
[----:B-1----:R-:W-:-:S07]  /*0090*/  IMAD.SHL.U32 R0, R8, 0x2, RZ ;  /* 0x0000000208007824 */ /* 0x002fce00078e00ff */
[----:B------:R-:W1:Y:S01]  /*00a0*/  LDC.64 R16, c[0x0][0x218] ;  /* 0x00008600ff107b82 */ /* 0x000e620000000a00 */
[----:B------:R-:W-:-:S04]  /*00b0*/  LOP3.LUT R0, R0, 0xe, RZ, 0xc0, !PT ;  /* 0x0000000e00007812 */ /* 0x000fc800078ec0ff */
[----:B------:R-:W-:-:S03]  /*00c0*/  LOP3.LUT R13, R0, UR5, RZ, 0xfc, !PT ;  /* 0x00000005000d7c12 */ /* 0x000fc6000f8efcff */
[----:B------:R-:W5:Y:S01]  /*00d0*/  LDC.64 R14, c[0x0][0x228] ;  /* 0x00008a00ff0e7b82 */ /* 0x000f620000000a00 */
[C---:B------:R-:W-:Y:S01]  /*00e0*/  ISETP.GE.AND P1, PT, R13.reuse, 0x100, PT ;  /* 0x000001000d00780c */ /* 0x040fe20003f26270 */
[----:B---3--:R-:W-:-:S06]  /*00f0*/  IMAD.WIDE R2, R13, 0x4, R2 ;  /* 0x000000040d027825 */ /* 0x008fcc00078e0202 */
[----:B------:R-:W3:Y:S06]  /*0100*/  LDC.64 R10, c[0x0][0x230] ;  /* 0x00008c00ff0a7b82 */ /* 0x000eec0000000a00 */
[----:B------:R1:W2:Y:S01]  /*0110*/  @!P1 LDG.E.EL.64 R6, desc[UR8][R2.64] ;  /* 0x0000000802069981 */ /* 0x0002a2000c2e1b00 */
[----:B------:R-:W-:Y:S01]  /*0120*/  SHF.R.U32.HI R9, RZ, 0x3, R8 ;  /* 0x00000003ff097819 */ /* 0x000fe20000011608 */
[----:B----4-:R-:W-:Y:S01]  /*0130*/  USHF.L.U32 UR4, UR4, 0x4, URZ ;  /* 0x0000000404047899 */ /* 0x010fe2000800063f */
[----:B-1----:R-:W-:Y:S02]  /*0140*/  IMAD.WIDE R16, R13, 0x4, R16 ;  /* 0x000000040d107825 */ /* 0x002fe400078e0210 */
[----:B------:R-:W-:-:S02]  /*0150*/  SGXT.U32 R9, R9, 0x4 ;  /* 0x000000040909781a */ /* 0x000fc40000000000 */
[----:B-----5:R-:W-:Y:S02]  /*0160*/  IMAD.WIDE R14, R13, 0x4, R14 ;  /* 0x000000040d0e7825 */ /* 0x020fe400078e020e */
[----:B------:R-:W-:Y:S02]  /*0170*/  LOP3.LUT R4, R9, UR4, RZ, 0xfc, !PT ;  /* 0x0000000409047c12 */ /* 0x000fe4000f8efcff */
[----:B0-----:R-:W-:Y:S02]  /*0180*/  CS2R R2, SRZ ;  /* 0x0000000000027805 */ /* 0x001fe4000001ff00 */
[C---:B------:R-:W-:Y:S02]  /*0190*/  ISETP.LT.AND P0, PT, R4.reuse, 0x10, !P1 ;  /* 0x000000100400780c */ /* 0x040fe40004f01270 */
[----:B------:R-:W-:Y:S02]  /*01a0*/  LEA R5, R4, R13, 0x8 ;  /* 0x0000000d04057211 */ /* 0x000fe400078e40ff */
[----:B------:R0:W4:Y:S01]  /*01b0*/  @!P1 LDG.E.EL.64 R2, desc[UR8][R16.64] ;  /* 0x0000000810029981 */ /* 0x000122000c2e1b00 */
[----:B---3--:R-:W-:-:S04]  /*01c0*/  IMAD.WIDE R20, R13, 0x4, R10 ;  /* 0x000000040d147825 */ /* 0x008fc800078e020a */
[----:B--2---:R-:W-:Y:S01]  /*01d0*/  IMAD.WIDE R18, R5, 0x4, R18 ;  /* 0x0000000405127825 */ /* 0x004fe200078e0212 */
[----:B------:R-:W-:-:S06]  /*01e0*/  CS2R R4, SRZ ;  /* 0x0000000000047805 */ /* 0x000fcc000001ff00 */
[----:B------:R-:W4:Y:S01]  /*01f0*/  @P0 LDG.E.EL.64 R4, desc[UR8][R18.64] ;  /* 0x0000000812040981 */ /* 0x000f22000c2e1b00 */
[----:B------:R-:W-:Y:S02]  /*0200*/  CS2R R10, SRZ ;  /* 0x00000000000a7805 */ /* 0x000fe4000001ff00 */
[----:B------:R-:W-:-:S04]  /*0210*/  CS2R R12, SRZ ;  /* 0x00000000000c7805 */ /* 0x000fc8000001ff00 */
[----:B------:R1:W2:Y:S04]  /*0220*/  @!P1 LDG.E.EL.64 R10, desc[UR8][R14.64] ;  /* 0x000000080e0a9981 */ /* 0x0002a8000c2e1b00 */
[----:B------:R-:W2:Y:S01]  /*0230*/  @!P1 LDG.E.EL.64 R12, desc[UR8][R20.64] ;  /* 0x00000008140c9981 */ /* 0x000ea2000c2e1b00 */
[----:B------:R-:W3:Y:S01]  /*0240*/  S2UR UR7, SR_CgaCtaId ;  /* 0x00000000000779c3 */ /* 0x000ee20000008800 */
[----:B------:R-:W-:Y:S02]  /*0250*/  UMOV UR6, 0x400 ;  /* 0x0000040000067882 */ /* 0x000fe40000000000 */
[----:B---3--:R-:W-:Y:S01]  /*0260*/  UPRMT UR6, UR7, 0x654, UR6 ;  /* 0x0000065407067896 */ /* 0x008fe20008000006 */
[----:B------:R-:W-:Y:S01]  /*0270*/  LOP3.LUT R0, R0, UR4, RZ, 0xfc, !PT ;  /* 0x0000000400007c12 */ /* 0x000fe2000f8efcff */
[----:B------:R-:W-:Y:S01]  /*0280*/  FADD R6, R6, 0.0010000000474974513054 ;  /* 0x3a83126f06067421 */ /* 0x000fe20000000000 */
[----:B------:R-:W-:-:S03]  /*0290*/  FADD R7, R7, 0.0010000000474974513054 ;  /* 0x3a83126f07077421 */ /* 0x000fc60000000000 */
[----:B------:R-:W3:Y:S08]  /*02a0*/  MUFU.SQRT R22, R6 ;  /* 0x0000000600167308 */ /* 0x000ef00000002000 */
[----:B0-----:R-:W0:Y:S01]  /*02b0*/  MUFU.SQRT R16, R7 ;  /* 0x0000000700107308 */ /* 0x001e220000002000 */
[C---:B---3--:R-:W-:Y:S02]  /*02c0*/  FSETP.GT.AND P0, PT, R22.reuse, 8.50705917302346158658e+37, PT ;  /* 0x7e8000001600780b */ /* 0x048fe40003f04000 */
[----:B------:R-:W-:-:S02]  /*02d0*/  FSETP.GEU.AND P2, PT, R22, 1.175494350822287508e-38, PT ;  /* 0x008000001600780b */ /* 0x000fc40003f4e000 */
[C---:B0-----:R-:W-:Y:S02]  /*02e0*/  FSETP.GT.AND P1, PT, R16.reuse, 8.50705917302346158658e+37, PT ;  /* 0x7e8000001000780b */ /* 0x041fe40003f24000 */
[----:B------:R-:W-:-:S07]  /*02f0*/  FSETP.GEU.AND P3, PT, R16, 1.175494350822287508e-38, PT ;  /* 0x008000001000780b */ /* 0x000fce0003f6e000 */
[----:B------:R-:W-:-:S04]  /*0300*/  @P0 FMUL R22, R22, 0.25 ;  /* 0x3e80000016160820 */ /* 0x000fc80000400000 */
[----:B------:R-:W-:Y:S01]  /*0310*/  @!P2 FMUL R22, R22, 16777216 ;  /* 0x4b8000001616a820 */ /* 0x000fe20000400000 */
[----:B------:R-:W-:Y:S01]  /*0320*/  @P1 FMUL R16, R16, 0.25 ;  /* 0x3e80000010101820 */ /* 0x000fe20000400000 */
[----:B------:R-:W-:-:S04]  /*0330*/  IMAD.MOV.U32 R6, RZ, RZ, 0x3e800000 ;  /* 0x3e800000ff067424 */ /* 0x000fc800078e00ff */
[----:B------:R-:W0:Y:S01]  /*0340*/  MUFU.RCP R22, R22 ;  /* 0x0000001600167308 */ /* 0x000e220000001000 */
[----:B------:R-:W-:Y:S01]  /*0350*/  @!P3 FMUL R16, R16, 16777216 ;  /* 0x4b8000001010b820 */ /* 0x000fe20000400000 */
[----:B------:R-:W-:-:S06]  /*0360*/  FSEL R7, R6, 1, P0 ;  /* 0x3f80000006077808 */ /* 0x000fcc0000000000 */
[----:B------:R-:W3:Y:S01]  /*0370*/  MUFU.RCP R16, R16 ;  /* 0x0000001000107308 */ /* 0x000ee20000001000 */
[----:B------:R-:W-:Y:S01]  /*0380*/  @!P2 FMUL R7, R7, 16777216 ;  /* 0x4b8000000707a820 */ /* 0x000fe20000400000 */
[----:B-1----:R-:W-:Y:S01]  /*0390*/  FSEL R15, R6, 1, P1 ;  /* 0x3f800000060f7808 */ /* 0x002fe20000800000 */
[----:B----4-:R-:W-:Y:S02]  /*03a0*/  FADD R2, -R2, R4 ;  /* 0x0000000402027221 */ /* 0x010fe40000000100 */
[----:B0-----:R-:W-:Y:S02]  /*03b0*/  FMUL R7, R22, R7 ;  /* 0x0000000716077220 */ /* 0x001fe40000400000 */
[----:B------:R-:W-:Y:S01]  /*03c0*/  @!P3 FMUL R15, R15, 16777216 ;  /* 0x4b8000000f0fb820 */ /* 0x000fe20000400000 */
[----:B------:R-:W-:Y:S01]  /*03d0*/  FADD R3, -R3, R5 ;  /* 0x0000000503037221 */ /* 0x000fe20000000100 */
[----:B------:R-:W-:Y:S02]  /*03e0*/  FMUL R7, R2, R7 ;  /* 0x0000000702077220 */ /* 0x000fe40000400000 */
[----:B---3--:R-:W-:-:S02]  /*03f0*/  FMUL R2, R16, R15 ;  /* 0x0000000f10027220 */ /* 0x008fc40000400000 */
[----:B--2---:R-:W-:Y:S02]  /*0400*/  FFMA R10, R7, R10, R12 ;  /* 0x0000000a070a7223 */ /* 0x004fe4000000000c */
[----:B------:R-:W-:Y:S02]  /*0410*/  FMUL R2, R3, R2 ;  /* 0x0000000203027220 */ /* 0x000fe40000400000 */
[----:B------:R-:W-:Y:S02]  /*0420*/  FADD R3, RZ, -R10 ;  /* 0x8000000aff037221 */ /* 0x000fe40000000000 */
[----:B------:R-:W-:Y:S02]  /*0430*/  FFMA R11, R2, R11, R13 ;  /* 0x0000000b020b7223 */ /* 0x000fe4000000000d */
[----:B------:R-:W-:Y:S02]  /*0440*/  FMUL R3, R3, 1.4426950216293334961 ;  /* 0x3fb8aa3b03037820 */ /* 0x000fe40000400000 */
[----:B------:R-:W-:-:S04]  /*0450*/  FADD R2, RZ, -R11 ;  /* 0x8000000bff027221 */ /* 0x000fc80000000000 */
[----:B------:R-:W-:Y:S01]  /*0460*/  FMUL R4, R2, 1.4426950216293334961 ;  /* 0x3fb8aa3b02047820 */ /* 0x000fe20000400000 */
[----:B------:R-:W-:-:S04]  /*0470*/  FSETP.GEU.AND P0, PT, R3, -126, PT ;  /* 0xc2fc00000300780b */ /* 0x000fc80003f0e000 */
[----:B------:R-:W-:-:S09]  /*0480*/  FSETP.GEU.AND P1, PT, R4, -126, PT ;  /* 0xc2fc00000400780b */ /* 0x000fd20003f2e000 */
[----:B------:R-:W-:-:S04]  /*0490*/  @!P0 FMUL R3, R3, 0.5 ;  /* 0x3f00000003038820 */ /* 0x000fc80000400000 */
[----:B------:R-:W-:Y:S01]  /*04a0*/  @!P1 FMUL R4, R4, 0.5 ;  /* 0x3f00000004049820 */ /* 0x000fe20000400000 */
[----:B------:R-:W0:Y:S08]  /*04b0*/  MUFU.EX2 R2, R3 ;  /* 0x0000000300027308 */ /* 0x000e300000000800 */
[----:B------:R-:W1:Y:S01]  /*04c0*/  MUFU.EX2 R5, R4 ;  /* 0x0000000400057308 */ /* 0x000e620000000800 */
[----:B0-----:R-:W-:-:S04]  /*04d0*/  @!P0 FMUL R2, R2, R2 ;  /* 0x0000000202028220 */ /* 0x001fc80000400000 */
[----:B------:R-:W-:Y:S01]  /*04e0*/  FADD R2, R2, 1 ;  /* 0x3f80000002027421 */ /* 0x000fe20000000000 */
[----:B-1----:R-:W-:-:S04]  /*04f0*/  @!P1 FMUL R5, R5, R5 ;  /* 0x0000000505059220 */ /* 0x002fc80000400000 */
[----:B------:R-:W-:Y:S01]  /*0500*/  FADD R5, R5, 1 ;  /* 0x3f80000005057421 */ /* 0x000fe20000000000 */
[----:B------:R-:W-:-:S04]  /*0510*/  FSETP.GT.AND P0, PT, R2, 8.50705917302346158658e+37, PT ;  /* 0x7e8000000200780b */ /* 0x000fc80003f04000 */
[----:B------:R-:W-:Y:S02]  /*0520*/  FSETP.GT.AND P1, PT, R5, 8.50705917302346158658e+37, PT ;  /* 0x7e8000000500780b */ /* 0x000fe40003f24000 */
[----:B------:R-:W-:-:S07]  /*0530*/  SHF.L.U32 R3, R8, 0x5, RZ ;  /* 0x0000000508037819 */ /* 0x000fce00000006ff */
[----:B------:R-:W-:-:S04]  /*0540*/  @P0 FMUL R2, R2, 0.25 ;  /* 0x3e80000002020820 */ /* 0x000fc80000400000 */
[----:B------:R-:W-:Y:S01]  /*0550*/  @P1 FMUL R5, R5, 0.25 ;  /* 0x3e80000005051820 */ /* 0x000fe20000400000 */
[----:B------:R-:W-:Y:S01]  /*0560*/  LOP3.LUT R4, R3, 0xe0, RZ, 0xc0, !PT ;  /* 0x000000e003047812 */ /* 0x000fe200078ec0ff */
[----:B------:R-:W0:Y:S03]  /*0570*/  MUFU.RCP R2, R2 ;  /* 0x0000000200027308 */ /* 0x000e260000001000 */
[----:B------:R-:W-:-:S05]  /*0580*/  LOP3.LUT R3, R4, 0x10, RZ, 0xfc, !PT ;  /* 0x0000001004037812 */ /* 0x000fca00078efcff */
[----:B------:R-:W1:Y:S01]  /*0590*/  MUFU.RCP R5, R5 ;  /* 0x0000000500057308 */ /* 0x000e620000001000 */
[----:B------:R-:W-:Y:S02]  /*05a0*/  LEA.HI R12, R3, UR6, RZ, 0x1f ;  /* 0x00000006030c7c11 */ /* 0x000fe4000f8ff8ff */
[C---:B------:R-:W-:Y:S02]  /*05b0*/  FSEL R3, R6.reuse, 1, P0 ;  /* 0x3f80000006037808 */ /* 0x040fe40000000000 */
[----:B------:R-:W-:Y:S02]  /*05c0*/  FSEL R6, R6, 1, P1 ;  /* 0x3f80000006067808 */ /* 0x000fe40000800000 */
[----:B------:R-:W-:Y:S01]  /*05d0*/  LOP3.LUT R7, R4, R9, RZ, 0xfc, !PT ;  /* 0x0000000904077212 */ /* 0x000fe200078efcff */
[----:B0-----:R-:W-:Y:S01]  /*05e0*/  FMUL R3, R2, R3 ;  /* 0x0000000302037220 */ /* 0x001fe20000400000 */
[----:B------:R-:W-:-:S03]  /*05f0*/  LEA.HI R4, R4, UR6, RZ, 0x1f ;  /* 0x0000000604047c11 */ /* 0x000fc6000f8ff8ff */
[----:B------:R-:W-:Y:S01]  /*0600*/  FMUL R3, R10, R3 ;  /* 0x000000030a037220 */ /* 0x000fe20000400000 */
[----:B-1----:R-:W-:Y:S01]  /*0610*/  FMUL R6, R5, R6 ;  /* 0x0000000605067220 */ /* 0x002fe20000400000 */
[C---:B------:R-:W-:Y:S01]  /*0620*/  IMAD R4, R7.reuse, 0x4, R4 ;  /* 0x0000000407047824 */ /* 0x040fe200078e0204 */
[----:B------:R-:W-:Y:S02]  /*0630*/  LEA R7, R7, R12, 0x2 ;  /* 0x0000000c07077211 */ /* 0x000fe400078e10ff */
[----:B------:R-:W-:Y:S02]  /*0640*/  FMUL R6, R11, R6 ;  /* 0x000000060b067220 */ /* 0x000fe40000400000 */
[----:B------:R0:W-:Y:S04]  /*0650*/  STS [R4], R3 ;  /* 0x0000000304007388 */ /* 0x0001e80000000800 */
[----:B------:R0:W-:Y:S01]  /*0660*/  STS [R7+0x40], R6 ;  /* 0x0000400607007388 */ /* 0x0001e20000000800 */
[----:B------:R-:W-:Y:S01]  /*0670*/  LOP3.LUT R9, R9, UR5, RZ, 0xfc, !PT ;  /* 0x0000000509097c12 */ /* 0x000fe2000f8efcff */
[----:B------:R-:W-:Y:S03]  /*0680*/  BAR.SYNC.DEFER_BLOCKING 0x0 ;  /* 0x0000000000007b1d */ /* 0x000fe60000010000 */
[----:B------:R-:W-:Y:S01]  /*0690*/  ISETP.GE.AND P0, PT, R9, 0x100, PT ;  /* 0x000001000900780c */ /* 0x000fe20003f06270 */
[----:B------:R-:W-:-:S03]  /*06a0*/  IMAD.SHL.U32 R2, R8, 0x8, RZ ;  /* 0x0000000808027824 */ /* 0x000fc600078e00ff */
[----:B------:R-:W-:Y:S02]  /*06b0*/  ISETP.LT.AND P0, PT, R0, 0x10, !P0 ;  /* 0x000000100000780c */ /* 0x000fe40004701270 */
[----:B------:R-:W-:Y:S02]  /*06c0*/  LOP3.LUT R8, R8, 0x78, RZ, 0xc0, !PT ;  /* 0x0000007808087812 */ /* 0x000fe400078ec0ff */
[----:B------:R-:W-:-:S04]  /*06d0*/  LOP3.LUT R5, R2, 0x3f8, RZ, 0xc0, !PT ;  /* 0x000003f802057812 */ /* 0x000fc800078ec0ff */
[----:B------:R-:W-:-:S05]  /*06e0*/  IADD3 R8, R5, UR6, R8 ;  /* 0x0000000605087c10 */ /* 0x000fca000fffe008 */
[----:B0-----:R-:W-:Y:S05]  /*06f0*/  @!P0 EXIT ;  /* 0x000000000000894d */ /* 0x001fea0003800000 */
[----:B------:R-:W0:Y:S01]  /*0700*/  LDS.64 R10, [R8] ;  /* 0x00000000080a7984 */ /* 0x000e220000000a00 */
[----:B------:R-:W-:Y:S01]  /*0710*/  SHF.R.S32.HI R5, RZ, 0x1f, R0 ;  /* 0x0000001fff057819 */ /* 0x000fe20000011400 */
[----:B------:R-:W1:Y:S03]  /*0720*/  LDC.64 R2, c[0x0][0x238] ;  /* 0x00008e00ff027b82 */ /* 0x000e660000000a00 */
[----:B------:R-:W-:-:S04]  /*0730*/  LEA.HI R5, R5, R0, RZ, 0x2 ;  /* 0x0000000005057211 */ /* 0x000fc800078f10ff */
[C---:B------:R-:W-:Y:S01]  /*0740*/  LOP3.LUT R7, R5.reuse, 0xfffffffc, RZ, 0xc0, !PT ;  /* 0xfffffffc05077812 */ /* 0x040fe200078ec0ff */
[----:B------:R-:W-:-:S03]  /*0750*/  IMAD.SHL.U32 R5, R5, 0x100, RZ ;  /* 0x0000010005057824 */ /* 0x000fc600078e00ff */
[----:B------:R-:W-:Y:S02]  /*0760*/  IADD3 R0, R0, -R7, RZ ;  /* 0x8000000700007210 */ /* 0x000fe40007ffe0ff */
[----:B------:R-:W-:Y:S02]  /*0770*/  LOP3.LUT R5, R5, 0xfffffc00, RZ, 0xc0, !PT ;  /* 0xfffffc0005057812 */ /* 0x000fe400078ec0ff */
[----:B------:R-:W-:-:S05]  /*0780*/  LEA R0, R9, R0, 0x2 ;  /* 0x0000000009007211 */ /* 0x000fca00078e10ff */
[----:B------:R-:W-:-:S04]  /*0790*/  IMAD.IADD R5, R0, 0x1, R5 ;  /* 0x0000000100057824 */ /* 0x000fc800078e0205 */
[----:B-1----:R-:W-:-:S05]  /*07a0*/  IMAD.WIDE R2, R5, 0x4, R2 ;  /* 0x0000000405027825 */ /* 0x002fca00078e0202 */
[----:B0-----:R-:W-:Y:S01]  /*07b0*/  STG.E.64 desc[UR8][R2.64], R10 ;  /* 0x0000000a02007986 */ /* 0x001fe2000c101b08 */
[----:B------:R-:W-:Y:S05]  /*07c0*/  EXIT ;  /* 0x000000000000794d */ /* 0x000fea0003800000 */
.L_x_0:
[----:B------:R-:W-:-:S00]  /*07d0*/  BRA `(.L_x_0) ;  /* 0xfffffffc00fc7947 */ /* 0x000fc0000383ffff */
[----:B------:R-:W-:-:S00]  /*07e0*/  NOP ;  /* 0x0000000000007918 */ /* 0x000fc00000000000 */
        /* <DEDUP_REMOVED lines=9> */
.L_x_1:


//--------------------- .nv.global.init           --------------------------
	.section	.nv.global.init,"aw",@progbits
.nv.global.init:
	.type		_$_str,@object
	.size		_$_str,(_$_str_$_2 - _$_str)
_$_str:
        /*0000*/ 	.byte	0x5f, 0x5f, 0x43, 0x55, 0x44, 0x41, 0x5f, 0x46, 0x54, 0x5a, 0x00
	.type		_$_str_$_2,@object
	.size		_$_str_$_2,(.L_1 - _$_str_$_2)
_$_str_$_2:
        /*000b*/ 	.byte	0x5f, 0x5f, 0x43, 0x55, 0x44, 0x41, 0x5f, 0x50, 0x52, 0x45, 0x43, 0x5f, 0x53, 0x51, 0x52, 0x54
        /*001b*/ 	.byte	0x00
.L_1:


//--------------------- .nv.shared.triton_poi_fused__native_batch_norm_legit_no_training_mul_sigmoid_32 --------------------------
	.section	.nv.shared.triton_poi_fused__native_batch_norm_legit_no_training_mul_sigmoid_32,"aw",@nobits
	.sectionflags	@""
	.align	16
	.zero		1024


//--------------------- .nv.constant0.triton_poi_fused__native_batch_norm_legit_no_training_mul_sigmoid_32 --------------------------
	.section	.nv.constant0.triton_poi_fused__native_batch_norm_legit_no_training_mul_sigmoid_32,"a",@progbits
	.sectionflags	@""
	.align	4
.nv.constant0.triton_poi_fused__native_batch_norm_legit_no_training_mul_sigmoid_32:
	.zero		584
